//
// Generated by NVIDIA NVVM Compiler
//
// Compiler Build ID: CL-36424714
// Cuda compilation tools, release 13.0, V13.0.88
// Based on NVVM 20.0.0
//

.version 9.0
.target sm_100
.address_size 64

.extern .func  (.param .b32 func_retval0) vprintf
(
	.param .b64 vprintf_param_0,
	.param .b64 vprintf_param_1
)
;
.global .align 1 .b8 $str[23] = {84, 104, 114, 101, 97, 100, 32, 105, 110, 102, 111, 58, 32, 105, 100, 120, 32, 61, 32, 37, 100, 10};
.global .align 1 .b8 $str$1[72] = {84, 104, 114, 101, 97, 100, 32, 105, 110, 102, 111, 32, 45, 32, 105, 100, 120, 58, 32, 37, 100, 44, 32, 98, 108, 111, 99, 107, 73, 100, 120, 46, 120, 58, 32, 37, 100, 44, 32, 98, 108, 111, 99, 107, 68, 105, 109, 46, 120, 58, 32, 37, 100, 44, 32, 116, 104, 114, 101, 97, 100, 73, 100, 120, 46, 120, 58, 32, 37, 100, 10};
.global .align 4 .b8 __cudart_i2opi_f[24] = {65, 144, 67, 60, 153, 149, 98, 219, 192, 221, 52, 245, 209, 87, 39, 252, 41, 21, 68, 78, 110, 131, 249, 162};

.entry _Z10fun_kernelPdS_ii(
	.param .u64 .ptr .align 1 _Z10fun_kernelPdS_ii_param_0,
	.param .u64 .ptr .align 1 _Z10fun_kernelPdS_ii_param_1,
	.param .u32 _Z10fun_kernelPdS_ii_param_2,
	.param .u32 _Z10fun_kernelPdS_ii_param_3
)
{
	.local .align 16 .b8 	__local_depot0[48];
	.reg .b64 	%SP;
	.reg .b64 	%SPL;
	.reg .pred 	%p<13>;
	.reg .b32 	%r<56>;
	.reg .b32 	%f<29>;
	.reg .b64 	%rd<37>;
	.reg .b64 	%fd<16>;

	mov.u64 	%SPL, __local_depot0;
	cvta.local.u64 	%SP, %SPL;
	ld.param.u64 	%rd11, [_Z10fun_kernelPdS_ii_param_0];
	ld.param.u64 	%rd12, [_Z10fun_kernelPdS_ii_param_1];
	ld.param.u32 	%r21, [_Z10fun_kernelPdS_ii_param_2];
	ld.param.u32 	%r22, [_Z10fun_kernelPdS_ii_param_3];
	add.u64 	%rd1, %SPL, 0;
	add.u64 	%rd14, %SP, 32;
	add.u64 	%rd2, %SPL, 32;
	mov.u32 	%r1, %ctaid.x;
	mov.u32 	%r2, %ntid.x;
	mov.u32 	%r51, %tid.x;
	mad.lo.s32 	%r4, %r1, %r2, %r51;
	setp.ge.s32 	%p1, %r4, %r21;
	@%p1 bra 	$L__BB0_15;
	st.local.u32 	[%rd2], %r4;
	mov.u64 	%rd15, $str;
	cvta.global.u64 	%rd16, %rd15;
	{ // callseq 0, 0
	.param .b64 param0;
	st.param.b64 	[param0], %rd16;
	.param .b64 param1;
	st.param.b64 	[param1], %rd14;
	.param .b32 retval0;
	call.uni (retval0), 
	vprintf, 
	(
	param0, 
	param1
	);
	ld.param.b32 	%r23, [retval0];
	} // callseq 0
	setp.gt.s32 	%p2, %r4, 9;
	@%p2 bra 	$L__BB0_3;
	st.local.v4.u32 	[%rd2], {%r4, %r1, %r2, %r51};
	mov.u64 	%rd18, $str$1;
	cvta.global.u64 	%rd19, %rd18;
	{ // callseq 1, 0
	.param .b64 param0;
	st.param.b64 	[param0], %rd19;
	.param .b64 param1;
	st.param.b64 	[param1], %rd14;
	.param .b32 retval0;
	call.uni (retval0), 
	vprintf, 
	(
	param0, 
	param1
	);
	ld.param.b32 	%r25, [retval0];
	} // callseq 1
$L__BB0_3:
	setp.ge.s32 	%p3, %r51, %r22;
	mov.f64 	%fd15, 0d0000000000000000;
	@%p3 bra 	$L__BB0_14;
	cvta.to.global.u64 	%rd3, %rd11;
	mov.f64 	%fd15, 0d0000000000000000;
	mov.u64 	%rd23, __cudart_i2opi_f;
$L__BB0_5:
	mad.lo.s32 	%r27, %r51, %r21, %r4;
	mul.wide.s32 	%rd21, %r27, 8;
	add.s64 	%rd22, %rd3, %rd21;
	ld.global.f64 	%fd2, [%rd22];
	mul.f64 	%fd7, %fd2, 0d401921FB54442D18;
	cvt.rn.f32.f64 	%f1, %fd7;
	mul.f32 	%f7, %f1, 0f3F22F983;
	cvt.rni.s32.f32 	%r55, %f7;
	cvt.rn.f32.s32 	%f8, %r55;
	fma.rn.f32 	%f9, %f8, 0fBFC90FDA, %f1;
	fma.rn.f32 	%f10, %f8, 0fB3A22168, %f9;
	fma.rn.f32 	%f28, %f8, 0fA7C234C5, %f10;
	abs.f32 	%f3, %f1;
	setp.ltu.f32 	%p4, %f3, 0f47CE4780;
	@%p4 bra 	$L__BB0_13;
	setp.neu.f32 	%p5, %f3, 0f7F800000;
	@%p5 bra 	$L__BB0_8;
	mov.f32 	%f13, 0f00000000;
	mul.rn.f32 	%f28, %f1, %f13;
	mov.b32 	%r55, 0;
	bra.uni 	$L__BB0_13;
$L__BB0_8:
	mov.b32 	%r7, %f1;
	shl.b32 	%r29, %r7, 8;
	or.b32  	%r8, %r29, -2147483648;
	mov.b64 	%rd36, 0;
	mov.b32 	%r52, 0;
	mov.u64 	%rd34, %rd23;
	mov.u64 	%rd35, %rd1;
$L__BB0_9:
	.pragma "nounroll";
	ld.global.nc.u32 	%r30, [%rd34];
	mad.wide.u32 	%rd25, %r30, %r8, %rd36;
	shr.u64 	%rd36, %rd25, 32;
	st.local.u32 	[%rd35], %rd25;
	add.s32 	%r52, %r52, 1;
	add.s64 	%rd35, %rd35, 4;
	add.s64 	%rd34, %rd34, 4;
	setp.ne.s32 	%p6, %r52, 6;
	@%p6 bra 	$L__BB0_9;
	shr.u32 	%r31, %r7, 23;
	st.local.u32 	[%rd1+24], %rd36;
	and.b32  	%r11, %r31, 31;
	and.b32  	%r32, %r31, 224;
	add.s32 	%r33, %r32, -128;
	shr.u32 	%r34, %r33, 5;
	mul.wide.u32 	%rd26, %r34, 4;
	sub.s64 	%rd10, %rd1, %rd26;
	ld.local.u32 	%r53, [%rd10+24];
	ld.local.u32 	%r54, [%rd10+20];
	setp.eq.s32 	%p7, %r11, 0;
	@%p7 bra 	$L__BB0_12;
	shf.l.wrap.b32 	%r53, %r54, %r53, %r11;
	ld.local.u32 	%r35, [%rd10+16];
	shf.l.wrap.b32 	%r54, %r35, %r54, %r11;
$L__BB0_12:
	shr.u32 	%r36, %r53, 30;
	shf.l.wrap.b32 	%r37, %r54, %r53, 2;
	shl.b32 	%r38, %r54, 2;
	shr.u32 	%r39, %r37, 31;
	add.s32 	%r40, %r39, %r36;
	neg.s32 	%r41, %r40;
	setp.lt.s32 	%p8, %r7, 0;
	selp.b32 	%r55, %r41, %r40, %p8;
	xor.b32  	%r42, %r37, %r7;
	shr.s32 	%r43, %r37, 31;
	xor.b32  	%r44, %r43, %r37;
	xor.b32  	%r45, %r43, %r38;
	cvt.u64.u32 	%rd27, %r44;
	shl.b64 	%rd28, %rd27, 32;
	cvt.u64.u32 	%rd29, %r45;
	or.b64  	%rd30, %rd28, %rd29;
	cvt.rn.f64.s64 	%fd8, %rd30;
	mul.f64 	%fd9, %fd8, 0d3BF921FB54442D19;
	cvt.rn.f32.f64 	%f11, %fd9;
	neg.f32 	%f12, %f11;
	setp.lt.s32 	%p9, %r42, 0;
	selp.f32 	%f28, %f12, %f11, %p9;
$L__BB0_13:
	add.s32 	%r47, %r55, 1;
	mul.rn.f32 	%f14, %f28, %f28;
	and.b32  	%r48, %r55, 1;
	setp.eq.b32 	%p10, %r48, 1;
	selp.f32 	%f15, %f28, 0f3F800000, %p10;
	fma.rn.f32 	%f16, %f14, %f15, 0f00000000;
	fma.rn.f32 	%f17, %f14, 0f37CBAC00, 0fBAB607ED;
	selp.f32 	%f18, 0fB94D4153, %f17, %p10;
	selp.f32 	%f19, 0f3C0885E4, 0f3D2AAABB, %p10;
	fma.rn.f32 	%f20, %f18, %f14, %f19;
	selp.f32 	%f21, 0fBE2AAAA8, 0fBEFFFFFF, %p10;
	fma.rn.f32 	%f22, %f20, %f14, %f21;
	fma.rn.f32 	%f23, %f22, %f16, %f15;
	and.b32  	%r49, %r47, 2;
	setp.eq.s32 	%p11, %r49, 0;
	mov.f32 	%f24, 0f00000000;
	sub.f32 	%f25, %f24, %f23;
	selp.f32 	%f26, %f23, %f25, %p11;
	mul.f32 	%f27, %f26, 0fC1200000;
	cvt.f64.f32 	%fd10, %f27;
	fma.rn.f64 	%fd11, %fd2, %fd2, %fd10;
	add.f64 	%fd15, %fd15, %fd11;
	add.s32 	%r51, %r51, %r2;
	setp.lt.s32 	%p12, %r51, %r22;
	@%p12 bra 	$L__BB0_5;
$L__BB0_14:
	mul.lo.s32 	%r50, %r22, 10;
	cvt.rn.f64.s32 	%fd12, %r50;
	add.f64 	%fd13, %fd15, %fd12;
	cvta.to.global.u64 	%rd31, %rd12;
	mul.wide.s32 	%rd32, %r4, 8;
	add.s64 	%rd33, %rd31, %rd32;
	st.global.f64 	[%rd33], %fd13;
$L__BB0_15:
	ret;

}


// ===== COMPILED SASS (sm_100) =====

	.target	sm_100

	.elftype	@"ET_EXEC"


//--------------------- .note.nv.tkinfo           --------------------------
	.section	.note.nv.tkinfo,"",@"SHT_NOTE"
	.sectionflags	@"SHF_NOTE_NV_TKINFO"
	.tkinfo
        /*0018*/ 	.word	0x00000002
        /*0030*/ 	.string	""
        /*0030*/ 	.string	"ptxas"
        /*0030*/ 	.string	"Cuda compilation tools, release 13.0, V13.0.88"
        /*0030*/ 	.string	"Build cuda_13.0.r13.0/compiler.36424714_0"
        /*0030*/ 	.string	"-arch sm_100 -m 64 "



//--------------------- .note.nv.cuinfo           --------------------------
	.section	.note.nv.cuinfo,"",@"SHT_NOTE"
	.sectionflags	@"SHF_NOTE_NV_CUINFO"
        /*0018*/ 	.short	0x0002
        /*001a*/ 	.short	0x0064
        /*001c*/ 	.short	0x0082
	.zero		2


//--------------------- .nv.info                  --------------------------
	.section	.nv.info,"",@"SHT_CUDA_INFO"
	.align	4


	//----- nvinfo : EIATTR_REGCOUNT
	.align		4
        /*0000*/ 	.byte	0x04, 0x2f
        /*0002*/ 	.short	(.L_4 - .L_3)
	.align		4
.L_3:
        /*0004*/ 	.word	index@(_Z10fun_kernelPdS_ii)
        /*0008*/ 	.word	0x0000001a


	//----- nvinfo : EIATTR_FRAME_SIZE
	.align		4
.L_4:
        /*000c*/ 	.byte	0x04, 0x11
        /*000e*/ 	.short	(.L_6 - .L_5)
	.align		4
.L_5:
        /*0010*/ 	.word	index@(_Z10fun_kernelPdS_ii)
        /*0014*/ 	.word	0x00000030


	//----- nvinfo : EIATTR_MIN_STACK_SIZE
	.align		4
.L_6:
        /*0018*/ 	.byte	0x04, 0x12
        /*001a*/ 	.short	(.L_8 - .L_7)
	.align		4
.L_7:
        /*001c*/ 	.word	index@(_Z10fun_kernelPdS_ii)
        /*0020*/ 	.word	0x00000030
.L_8:


//--------------------- .nv.compat                --------------------------
	.section	.nv.compat,"",@"SHT_CUDA_COMPAT_INFO"
	.align	4
        /*0000*/ 	.byte	0x02, 0x09, 0x00, 0x00, 0x02, 0x02, 0x01, 0x00, 0x02, 0x05, 0x05, 0x00, 0x03, 0x07, 0x01, 0x01
        /*0010*/ 	.byte	0x02, 0x03, 0x00, 0x00, 0x02, 0x06, 0x01, 0x00, 0x04, 0x0b, 0x08, 0x00, 0x01, 0x00, 0x00, 0x00
        /*0020*/ 	.byte	0x00, 0x00, 0x00, 0x00


//--------------------- .nv.info._Z10fun_kernelPdS_ii --------------------------
	.section	.nv.info._Z10fun_kernelPdS_ii,"",@"SHT_CUDA_INFO"
	.sectionflags	@""
	.align	4


	//----- nvinfo : EIATTR_CUDA_API_VERSION
	.align		4
        /*0000*/ 	.byte	0x04, 0x37
        /*0002*/ 	.short	(.L_10 - .L_9)
.L_9:
        /*0004*/ 	.word	0x00000082


	//----- nvinfo : EIATTR_KPARAM_INFO
	.align		4
.L_10:
        /*0008*/ 	.byte	0x04, 0x17
        /*000a*/ 	.short	(.L_12 - .L_11)
.L_11:
        /*000c*/ 	.word	0x00000000
        /*0010*/ 	.short	0x0003
        /*0012*/ 	.short	0x0014
        /*0014*/ 	.byte	0x00, 0xf0, 0x11, 0x00


	//----- nvinfo : EIATTR_KPARAM_INFO
	.align		4
.L_12:
        /*0018*/ 	.byte	0x04, 0x17
        /*001a*/ 	.short	(.L_14 - .L_13)
.L_13:
        /*001c*/ 	.word	0x00000000
        /*0020*/ 	.short	0x0002
        /*0022*/ 	.short	0x0010
        /*0024*/ 	.byte	0x00, 0xf0, 0x11, 0x00


	//----- nvinfo : EIATTR_KPARAM_INFO
	.align		4
.L_14:
        /*0028*/ 	.byte	0x04, 0x17
        /*002a*/ 	.short	(.L_16 - .L_15)
.L_15:
        /*002c*/ 	.word	0x00000000
        /*0030*/ 	.short	0x0001
        /*0032*/ 	.short	0x0008
        /*0034*/ 	.byte	0x00, 0xf5, 0x21, 0x00


	//----- nvinfo : EIATTR_KPARAM_INFO
	.align		4
.L_16:
        /*0038*/ 	.byte	0x04, 0x17
        /*003a*/ 	.short	(.L_18 - .L_17)
.L_17:
        /*003c*/ 	.word	0x00000000
        /*0040*/ 	.short	0x0000
        /*0042*/ 	.short	0x0000
        /*0044*/ 	.byte	0x00, 0xf5, 0x21, 0x00


	//----- nvinfo : EIATTR_SPARSE_MMA_MASK
	.align		4
.L_18:
        /*0048*/ 	.byte	0x03, 0x50
        /*004a*/ 	.short	0x0000


	//----- nvinfo : EIATTR_MAXREG_COUNT
	.align		4
        /*004c*/ 	.byte	0x03, 0x1b
        /*004e*/ 	.short	0x00ff


	//----- nvinfo : EIATTR_EXTERNS
	.align		4
        /*0050*/ 	.byte	0x04, 0x0f
        /*0052*/ 	.short	(.L_20 - .L_19)


	//   ....[0]....
	.align		4
.L_19:
        /*0054*/ 	.word	index@(vprintf)


	//----- nvinfo : EIATTR_MERCURY_ISA_VERSION
	.align		4
.L_20:
        /*0058*/ 	.byte	0x03, 0x5f
        /*005a*/ 	.short	0x0101


	//----- nvinfo : EIATTR_VRC_CTA_INIT_COUNT
	.align		4
        /*005c*/ 	.byte	0x02, 0x4a
	.zero		1
	.zero		1


	//----- nvinfo : EIATTR_SYSCALL_OFFSETS
	.align		4
        /*0060*/ 	.byte	0x04, 0x46
        /*0062*/ 	.short	(.L_22 - .L_21)


	//   ....[0]....
.L_21:
        /*0064*/ 	.word	0x00000160


	//   ....[1]....
        /*0068*/ 	.word	0x00000220


	//----- nvinfo : EIATTR_EXIT_INSTR_OFFSETS
	.align		4
.L_22:
        /*006c*/ 	.byte	0x04, 0x1c
        /*006e*/ 	.short	(.L_24 - .L_23)


	//   ....[0]....
.L_23:
        /*0070*/ 	.word	0x000000c0


	//   ....[1]....
        /*0074*/ 	.word	0x00000a00


	//----- nvinfo : EIATTR_CRS_STACK_SIZE
	.align		4
.L_24:
        /*0078*/ 	.byte	0x04, 0x1e
        /*007a*/ 	.short	(.L_26 - .L_25)
.L_25:
        /*007c*/ 	.word	0x00000000


	//----- nvinfo : EIATTR_CBANK_PARAM_SIZE
	.align		4
.L_26:
        /*0080*/ 	.byte	0x03, 0x19
        /*0082*/ 	.short	0x0018


	//----- nvinfo : EIATTR_PARAM_CBANK
	.align		4
        /*0084*/ 	.byte	0x04, 0x0a
        /*0086*/ 	.short	(.L_28 - .L_27)
	.align		4
.L_27:
        /*0088*/ 	.word	index@(.nv.constant0._Z10fun_kernelPdS_ii)
        /*008c*/ 	.short	0x0380
        /*008e*/ 	.short	0x0018


	//----- nvinfo : EIATTR_SW_WAR
	.align		4
.L_28:
        /*0090*/ 	.byte	0x04, 0x36
        /*0092*/ 	.short	(.L_30 - .L_29)
.L_29:
        /*0094*/ 	.word	0x00000008
.L_30:


//--------------------- .nv.callgraph             --------------------------
	.section	.nv.callgraph,"",@"SHT_CUDA_CALLGRAPH"
	.align	4
	.sectionentsize	8
	.align		4
        /*0000*/ 	.word	0x00000000
	.align		4
        /*0004*/ 	.word	0xffffffff
	.align		4
        /*0008*/ 	.word	index@(_Z10fun_kernelPdS_ii)
	.align		4
        /*000c*/ 	.word	index@(vprintf)
	.align		4
        /*0010*/ 	.word	0x00000000
	.align		4
        /*0014*/ 	.word	0xfffffffe
	.align		4
        /*0018*/ 	.word	0x00000000
	.align		4
        /*001c*/ 	.word	0xfffffffd
	.align		4
        /*0020*/ 	.word	0x00000000
	.align		4
        /*0024*/ 	.word	0xfffffffc


//--------------------- .nv.constant4             --------------------------
	.section	.nv.constant4,"a",@progbits
	.align	8
	.align		8
.nv.constant4:
        /*0000*/ 	.dword	vprintf
	.align		8
        /*0008*/ 	.dword	$str
	.align		8
        /*0010*/ 	.dword	$str$1
	.align		8
        /*0018*/ 	.dword	__cudart_i2opi_f


//--------------------- .text._Z10fun_kernelPdS_ii --------------------------
	.section	.text._Z10fun_kernelPdS_ii,"ax",@progbits
	.align	128
.text._Z10fun_kernelPdS_ii:
        .type           _Z10fun_kernelPdS_ii,@function
        .size           _Z10fun_kernelPdS_ii,(.L_x_11 - _Z10fun_kernelPdS_ii)
        .other          _Z10fun_kernelPdS_ii,@"STO_CUDA_ENTRY STV_DEFAULT"
_Z10fun_kernelPdS_ii:
[----:B------:R-:W0:Y:S01]  /*0000*/  LDC R1, c[0x0][0x37c] ;  /* 0x0000df00ff017b82 */ /* 0x000e220000000800 */
[----:B------:R-:W1:Y:S01]  /*0010*/  S2R R19, SR_TID.X ;  /* 0x0000000000137919 */ /* 0x000e620000002100 */
[----:B------:R-:W2:Y:S06]  /*0020*/  LDCU UR4, c[0x0][0x2fc] ;  /* 0x00005f80ff0477ac */ /* 0x000eac0008000800 */
[----:B------:R-:W1:Y:S01]  /*0030*/  LDC R18, c[0x0][0x360] ;  /* 0x0000d800ff127b82 */ /* 0x000e620000000800 */
[----:B0-----:R-:W-:Y:S01]  /*0040*/  VIADD R1, R1, 0xffffffd0 ;  /* 0xffffffd001017836 */ /* 0x001fe20000000000 */
[----:B------:R-:W1:Y:S01]  /*0050*/  S2R R17, SR_CTAID.X ;  /* 0x0000000000117919 */ /* 0x000e620000002500 */
[----:B------:R-:W0:Y:S05]  /*0060*/  LDCU UR5, c[0x0][0x390] ;  /* 0x00007200ff0577ac */ /* 0x000e2a0008000800 */
[----:B------:R-:W3:Y:S02]  /*0070*/  LDC R2, c[0x0][0x2f8] ;  /* 0x0000be00ff027b82 */ /* 0x000ee40000000800 */
[----:B---3--:R-:W-:Y:S01]  /*0080*/  IADD3 R2, P1, P2, R1, 0x20, R2 ;  /* 0x0000002001027810 */ /* 0x008fe20007a3e002 */
[----:B-1----:R-:W-:-:S03]  /*0090*/  IMAD R16, R17, R18, R19 ;  /* 0x0000001211107224 */ /* 0x002fc600078e0213 */
[----:B--2---:R-:W-:Y:S02]  /*00a0*/  IADD3.X R22, PT, PT, RZ, UR4, RZ, P1, P2 ;  /* 0x00000004ff167c10 */ /* 0x004fe40008fe44ff */
[----:B0-----:R-:W-:-:S13]  /*00b0*/  ISETP.GE.AND P0, PT, R16, UR5, PT ;  /* 0x0000000510007c0c */ /* 0x001fda000bf06270 */
[----:B------:R-:W-:Y:S05]  /*00c0*/  @P0 EXIT ;  /* 0x000000000000094d */ /* 0x000fea0003800000 */
[----:B------:R-:W-:Y:S01]  /*00d0*/  MOV R23, 0x0 ;  /* 0x0000000000177802 */ /* 0x000fe20000000f00 */
[----:B------:R0:W-:Y:S01]  /*00e0*/  STL [R1+0x20], R16 ;  /* 0x0000201001007387 */ /* 0x0001e20000100800 */
[----:B------:R-:W1:Y:S01]  /*00f0*/  LDCU.64 UR4, c[0x4][0x8] ;  /* 0x01000100ff0477ac */ /* 0x000e620008000a00 */
[----:B------:R-:W-:Y:S01]  /*0100*/  IMAD.MOV.U32 R6, RZ, RZ, R2 ;  /* 0x000000ffff067224 */ /* 0x000fe200078e0002 */
[----:B------:R0:W2:Y:S01]  /*0110*/  LDC.64 R8, c[0x4][R23] ;  /* 0x0100000017087b82 */ /* 0x0000a20000000a00 */
[----:B------:R-:W-:Y:S02]  /*0120*/  IMAD.MOV.U32 R7, RZ, RZ, R22 ;  /* 0x000000ffff077224 */ /* 0x000fe400078e0016 */
[----:B-1----:R-:W-:Y:S02]  /*0130*/  IMAD.U32 R4, RZ, RZ, UR4 ;  /* 0x00000004ff047e24 */ /* 0x002fe4000f8e00ff */
[----:B0-----:R-:W-:-:S07]  /*0140*/  IMAD.U32 R5, RZ, RZ, UR5 ;  /* 0x00000005ff057e24 */ /* 0x001fce000f8e00ff */
[----:B------:R-:W-:-:S07]  /*0150*/  LEPC R20, `(.L_x_0) ;  /* 0x000000001014794e */ /* 0x000fce0000000000 */
[----:B--2---:R-:W-:Y:S05]  /*0160*/  CALL.ABS.NOINC R8 ;  /* 0x0000000008007343 */ /* 0x004fea0003c00000 */
.L_x_0:
[----:B------:R-:W-:Y:S01]  /*0170*/  ISETP.GT.AND P0, PT, R16, 0x9, PT ;  /* 0x000000091000780c */ /* 0x000fe20003f04270 */
[----:B------:R-:W-:-:S12]  /*0180*/  BSSY.RECONVERGENT B6, `(.L_x_1) ;  /* 0x000000b000067945 */ /* 0x000fd80003800200 */
[----:B------:R-:W-:Y:S05]  /*0190*/  @P0 BRA `(.L_x_2) ;  /* 0x0000000000240947 */ /* 0x000fea0003800000 */
[----:B------:R0:W-:Y:S01]  /*01a0*/  STL.128 [R1+0x20], R16 ;  /* 0x0000201001007387 */ /* 0x0001e20000100c00 */
[----:B------:R0:W1:Y:S01]  /*01b0*/  LDC.64 R8, c[0x4][R23] ;  /* 0x0100000017087b82 */ /* 0x0000620000000a00 */
[----:B------:R-:W2:Y:S01]  /*01c0*/  LDCU.64 UR4, c[0x4][0x10] ;  /* 0x01000200ff0477ac */ /* 0x000ea20008000a00 */
[----:B------:R-:W-:Y:S02]  /*01d0*/  IMAD.MOV.U32 R6, RZ, RZ, R2 ;  /* 0x000000ffff067224 */ /* 0x000fe400078e0002 */
[----:B------:R-:W-:Y:S02]  /*01e0*/  IMAD.MOV.U32 R7, RZ, RZ, R22 ;  /* 0x000000ffff077224 */ /* 0x000fe400078e0016 */
[----:B--2---:R-:W-:Y:S02]  /*01f0*/  IMAD.U32 R4, RZ, RZ, UR4 ;  /* 0x00000004ff047e24 */ /* 0x004fe4000f8e00ff */
[----:B0-----:R-:W-:-:S07]  /*0200*/  IMAD.U32 R5, RZ, RZ, UR5 ;  /* 0x00000005ff057e24 */ /* 0x001fce000f8e00ff */
[----:B------:R-:W-:-:S07]  /*0210*/  LEPC R20, `(.L_x_2) ;  /* 0x000000001014794e */ /* 0x000fce0000000000 */
[----:B-1----:R-:W-:Y:S05]  /*0220*/  CALL.ABS.NOINC R8 ;  /* 0x0000000008007343 */ /* 0x002fea0003c00000 */
.L_x_2:
[----:B------:R-:W-:Y:S05]  /*0230*/  BSYNC.RECONVERGENT B6 ;  /* 0x0000000000067941 */ /* 0x000fea0003800200 */
.L_x_1:
[----:B------:R-:W0:Y:S01]  /*0240*/  LDCU UR4, c[0x0][0x394] ;  /* 0x00007280ff0477ac */ /* 0x000e220008000800 */
[----:B------:R-:W1:Y:S01]  /*0250*/  LDC.64 R10, c[0x0][0x358] ;  /* 0x0000d600ff0a7b82 */ /* 0x000e620000000a00 */
[----:B------:R-:W-:Y:S01]  /*0260*/  BSSY.RECONVERGENT B0, `(.L_x_3) ;  /* 0x0000071000007945 */ /* 0x000fe20003800200 */
[----:B------:R-:W-:Y:S01]  /*0270*/  CS2R R8, SRZ ;  /* 0x0000000000087805 */ /* 0x000fe2000001ff00 */
[----:B0-----:R-:W-:-:S05]  /*0280*/  IMAD.U32 R6, RZ, RZ, UR4 ;  /* 0x00000004ff067e24 */ /* 0x001fca000f8e00ff */
[----:B------:R-:W-:-:S13]  /*0290*/  ISETP.GE.AND P0, PT, R19, R6, PT ;  /* 0x000000061300720c */ /* 0x000fda0003f06270 */
[----:B------:R-:W-:Y:S05]  /*02a0*/  @P0 BRA `(.L_x_4) ;  /* 0x0000000400b00947 */ /* 0x000fea0003800000 */
[----:B------:R-:W-:-:S07]  /*02b0*/  CS2R R8, SRZ ;  /* 0x0000000000087805 */ /* 0x000fce000001ff00 */
.L_x_9:
[----:B------:R-:W0:Y:S01]  /*02c0*/  LDC.64 R6, c[0x0][0x380] ;  /* 0x0000e000ff067b82 */ /* 0x000e220000000a00 */
[----:B------:R-:W2:Y:S01]  /*02d0*/  LDCU UR4, c[0x0][0x390] ;  /* 0x00007200ff0477ac */ /* 0x000ea20008000800 */
[----:B-1----:R-:W-:Y:S02]  /*02e0*/  R2UR UR6, R10 ;  /* 0x000000000a0672ca */ /* 0x002fe400000e0000 */
[----:B------:R-:W-:Y:S01]  /*02f0*/  R2UR UR7, R11 ;  /* 0x000000000b0772ca */ /* 0x000fe200000e0000 */
[----:B--2---:R-:W-:-:S04]  /*0300*/  IMAD R3, R19, UR4, R16 ;  /* 0x0000000413037c24 */ /* 0x004fc8000f8e0210 */
[----:B0-----:R-:W-:-:S08]  /*0310*/  IMAD.WIDE R6, R3, 0x8, R6 ;  /* 0x0000000803067825 */ /* 0x001fd000078e0206 */
[----:B------:R-:W2:Y:S01]  /*0320*/  LDG.E.64 R6, desc[UR6][R6.64] ;  /* 0x0000000606067981 */ /* 0x000ea2000c1e1b00 */
[----:B------:R-:W-:Y:S01]  /*0330*/  UMOV UR4, 0x54442d18 ;  /* 0x54442d1800047882 */ /* 0x000fe20000000000 */
[----:B------:R-:W-:Y:S01]  /*0340*/  UMOV UR5, 0x401921fb ;  /* 0x401921fb00057882 */ /* 0x000fe20000000000 */
[----:B------:R-:W-:Y:S01]  /*0350*/  BSSY.RECONVERGENT B1, `(.L_x_5) ;  /* 0x0000046000017945 */ /* 0x000fe20003800200 */
[----:B--2---:R-:W-:-:S06]  /*0360*/  DMUL R2, R6, UR4 ;  /* 0x0000000406027c28 */ /* 0x004fcc0008000000 */
[----:B------:R-:W0:Y:S02]  /*0370*/  F2F.F32.F64 R5, R2 ;  /* 0x0000000200057310 */ /* 0x000e240000301000 */
[C---:B0-----:R-:W-:Y:S01]  /*0380*/  FMUL R0, R5.reuse, 0.63661974668502807617 ;  /* 0x3f22f98305007820 */ /* 0x041fe20000400000 */
[----:B------:R-:W-:-:S05]  /*0390*/  FSETP.GE.AND P0, PT, |R5|, 105615, PT ;  /* 0x47ce47800500780b */ /* 0x000fca0003f06200 */
[----:B------:R-:W0:Y:S02]  /*03a0*/  F2I.NTZ R0, R0 ;  /* 0x0000000000007305 */ /* 0x000e240000203100 */
[----:B0-----:R-:W-:-:S05]  /*03b0*/  I2FP.F32.S32 R4, R0 ;  /* 0x0000000000047245 */ /* 0x001fca0000201400 */
[----:B------:R-:W-:-:S04]  /*03c0*/  FFMA R13, R4, -1.5707962512969970703, R5 ;  /* 0xbfc90fda040d7823 */ /* 0x000fc80000000005 */
[----:B------:R-:W-:-:S04]  /*03d0*/  FFMA R13, R4, -7.5497894158615963534e-08, R13 ;  /* 0xb3a22168040d7823 */ /* 0x000fc8000000000d */
[----:B------:R-:W-:Y:S01]  /*03e0*/  FFMA R4, R4, -5.3903029534742383927e-15, R13 ;  /* 0xa7c234c504047823 */ /* 0x000fe2000000000d */
[----:B------:R-:W-:Y:S06]  /*03f0*/  @!P0 BRA `(.L_x_6) ;  /* 0x0000000000ec8947 */ /* 0x000fec0003800000 */
[----:B------:R-:W-:-:S13]  /*0400*/  FSETP.NEU.AND P0, PT, |R5|, +INF , PT ;  /* 0x7f8000000500780b */ /* 0x000fda0003f0d200 */
[----:B------:R-:W-:Y:S01]  /*0410*/  @!P0 FMUL R4, RZ, R5 ;  /* 0x00000005ff048220 */ /* 0x000fe20000400000 */
[----:B------:R-:W-:Y:S01]  /*0420*/  @!P0 MOV R0, RZ ;  /* 0x000000ff00008202 */ /* 0x000fe20000000f00 */
[----:B------:R-:W-:Y:S06]  /*0430*/  @!P0 BRA `(.L_x_6) ;  /* 0x0000000000dc8947 */ /* 0x000fec0003800000 */
[----:B------:R-:W0:Y:S01]  /*0440*/  LDCU.64 UR4, c[0x4][0x18] ;  /* 0x01000300ff0477ac */ /* 0x000e220008000a00 */
[----:B------:R-:W-:Y:S01]  /*0450*/  IMAD.SHL.U32 R2, R5, 0x100, RZ ;  /* 0x0000010005027824 */ /* 0x000fe200078e00ff */
[----:B------:R-:W-:Y:S01]  /*0460*/  BSSY.RECONVERGENT B2, `(.L_x_7) ;  /* 0x0000015000027945 */ /* 0x000fe20003800200 */
[----:B------:R-:W-:Y:S02]  /*0470*/  IMAD.MOV.U32 R12, RZ, RZ, RZ ;  /* 0x000000ffff0c7224 */ /* 0x000fe400078e00ff */
[----:B------:R-:W-:Y:S01]  /*0480*/  IMAD.MOV.U32 R17, RZ, RZ, RZ ;  /* 0x000000ffff117224 */ /* 0x000fe200078e00ff */
[----:B------:R-:W-:Y:S01]  /*0490*/  LOP3.LUT R21, R2, 0x80000000, RZ, 0xfc, !PT ;  /* 0x8000000002157812 */ /* 0x000fe200078efcff */
[----:B------:R-:W-:Y:S02]  /*04a0*/  IMAD.MOV.U32 R4, RZ, RZ, RZ ;  /* 0x000000ffff047224 */ /* 0x000fe400078e00ff */
[----:B------:R-:W-:Y:S02]  /*04b0*/  IMAD.MOV.U32 R0, RZ, RZ, R1 ;  /* 0x000000ffff007224 */ /* 0x000fe400078e0001 */
[----:B0-----:R-:W-:-:S02]  /*04c0*/  IMAD.U32 R14, RZ, RZ, UR4 ;  /* 0x00000004ff0e7e24 */ /* 0x001fc4000f8e00ff */
[----:B------:R-:W-:-:S07]  /*04d0*/  IMAD.U32 R15, RZ, RZ, UR5 ;  /* 0x00000005ff0f7e24 */ /* 0x000fce000f8e00ff */
.L_x_8:
[----:B------:R-:W-:Y:S02]  /*04e0*/  R2UR UR4, R10 ;  /* 0x000000000a0472ca */ /* 0x000fe400000e0000 */
[----:B------:R-:W-:-:S13]  /*04f0*/  R2UR UR5, R11 ;  /* 0x000000000b0572ca */ /* 0x000fda00000e0000 */
[----:B------:R0:W2:Y:S01]  /*0500*/  LDG.E.CONSTANT R2, desc[UR4][R14.64] ;  /* 0x000000040e027981 */ /* 0x0000a2000c1e9900 */
[----:B------:R-:W-:-:S04]  /*0510*/  IADD3 R4, PT, PT, R4, 0x1, RZ ;  /* 0x0000000104047810 */ /* 0x000fc80007ffe0ff */
[----:B------:R-:W-:Y:S02]  /*0520*/  ISETP.NE.AND P0, PT, R4, 0x6, PT ;  /* 0x000000060400780c */ /* 0x000fe40003f05270 */
[----:B0-----:R-:W-:-:S05]  /*0530*/  IADD3 R14, P2, PT, R14, 0x4, RZ ;  /* 0x000000040e0e7810 */ /* 0x001fca0007f5e0ff */
[----:B------:R-:W-:Y:S02]  /*0540*/  IMAD.X R15, RZ, RZ, R15, P2 ;  /* 0x000000ffff0f7224 */ /* 0x000fe400010e060f */
[----:B--2---:R-:W-:-:S03]  /*0550*/  IMAD.WIDE.U32 R2, R2, R21, RZ ;  /* 0x0000001502027225 */ /* 0x004fc600078e00ff */
[----:B------:R-:W-:-:S05]  /*0560*/  IADD3 R13, P1, PT, R2, R12, RZ ;  /* 0x0000000c020d7210 */ /* 0x000fca0007f3e0ff */
[----:B------:R0:W-:Y:S01]  /*0570*/  STL [R0], R13 ;  /* 0x0000000d00007387 */ /* 0x0001e20000100800 */
[----:B------:R-:W-:Y:S02]  /*0580*/  IMAD.X R12, R3, 0x1, R17, P1 ;  /* 0x00000001030c7824 */ /* 0x000fe400008e0611 */
[----:B0-----:R-:W-:Y:S01]  /*0590*/  VIADD R0, R0, 0x4 ;  /* 0x0000000400007836 */ /* 0x001fe20000000000 */
[----:B------:R-:W-:Y:S06]  /*05a0*/  @P0 BRA `(.L_x_8) ;  /* 0xfffffffc00cc0947 */ /* 0x000fec000383ffff */
[----:B------:R-:W-:Y:S05]  /*05b0*/  BSYNC.RECONVERGENT B2 ;  /* 0x0000000000027941 */ /* 0x000fea0003800200 */
.L_x_7:
[----:B------:R-:W-:Y:S01]  /*05c0*/  SHF.R.U32.HI R4, RZ, 0x17, R5 ;  /* 0x00000017ff047819 */ /* 0x000fe20000011605 */
[----:B------:R0:W-:Y:S03]  /*05d0*/  STL [R1+0x18], R12 ;  /* 0x0000180c01007387 */ /* 0x0001e60000100800 */
[C---:B------:R-:W-:Y:S02]  /*05e0*/  LOP3.LUT R0, R4.reuse, 0xe0, RZ, 0xc0, !PT ;  /* 0x000000e004007812 */ /* 0x040fe400078ec0ff */
[----:B------:R-:W-:-:S03]  /*05f0*/  LOP3.LUT P0, RZ, R4, 0x1f, RZ, 0xc0, !PT ;  /* 0x0000001f04ff7812 */ /* 0x000fc6000780c0ff */
[----:B------:R-:W-:-:S05]  /*0600*/  VIADD R0, R0, 0xffffff80 ;  /* 0xffffff8000007836 */ /* 0x000fca0000000000 */
[----:B------:R-:W-:-:S05]  /*0610*/  SHF.R.U32.HI R0, RZ, 0x5, R0 ;  /* 0x00000005ff007819 */ /* 0x000fca0000011600 */
[----:B------:R-:W-:-:S05]  /*0620*/  IMAD R13, R0, -0x4, R1 ;  /* 0xfffffffc000d7824 */ /* 0x000fca00078e0201 */
[----:B------:R-:W2:Y:S04]  /*0630*/  LDL R0, [R13+0x18] ;  /* 0x000018000d007983 */ /* 0x000ea80000100800 */
[----:B------:R-:W2:Y:S04]  /*0640*/  LDL R3, [R13+0x14] ;  /* 0x000014000d037983 */ /* 0x000ea80000100800 */
[----:B------:R-:W3:Y:S01]  /*0650*/  @P0 LDL R2, [R13+0x10] ;  /* 0x000010000d020983 */ /* 0x000ee20000100800 */
[----:B------:R-:W-:Y:S01]  /*0660*/  LOP3.LUT R4, R4, 0x1f, RZ, 0xc0, !PT ;  /* 0x0000001f04047812 */ /* 0x000fe200078ec0ff */
[----:B------:R-:W-:Y:S01]  /*0670*/  UMOV UR4, 0x54442d19 ;  /* 0x54442d1900047882 */ /* 0x000fe20000000000 */
[----:B------:R-:W-:-:S02]  /*0680*/  UMOV UR5, 0x3bf921fb ;  /* 0x3bf921fb00057882 */ /* 0x000fc40000000000 */
[-C--:B--2---:R-:W-:Y:S02]  /*0690*/  @P0 SHF.L.W.U32.HI R0, R3, R4.reuse, R0 ;  /* 0x0000000403000219 */ /* 0x084fe40000010e00 */
[----:B---3--:R-:W-:Y:S02]  /*06a0*/  @P0 SHF.L.W.U32.HI R3, R2, R4, R3 ;  /* 0x0000000402030219 */ /* 0x008fe40000010e03 */
[----:B------:R-:W-:Y:S02]  /*06b0*/  ISETP.GE.AND P0, PT, R5, RZ, PT ;  /* 0x000000ff0500720c */ /* 0x000fe40003f06270 */
[C---:B------:R-:W-:Y:S01]  /*06c0*/  SHF.L.W.U32.HI R2, R3.reuse, 0x2, R0 ;  /* 0x0000000203027819 */ /* 0x040fe20000010e00 */
[----:B------:R-:W-:-:S03]  /*06d0*/  IMAD.SHL.U32 R3, R3, 0x4, RZ ;  /* 0x0000000403037824 */ /* 0x000fc600078e00ff */
[----:B------:R-:W-:Y:S02]  /*06e0*/  SHF.R.S32.HI R4, RZ, 0x1f, R2 ;  /* 0x0000001fff047819 */ /* 0x000fe40000011402 */
[----:B------:R-:W-:Y:S02]  /*06f0*/  LOP3.LUT R5, R2, R5, RZ, 0x3c, !PT ;  /* 0x0000000502057212 */ /* 0x000fe400078e3cff */
[C---:B------:R-:W-:Y:S02]  /*0700*/  LOP3.LUT R14, R4.reuse, R3, RZ, 0x3c, !PT ;  /* 0x00000003040e7212 */ /* 0x040fe400078e3cff */
[----:B------:R-:W-:Y:S02]  /*0710*/  LOP3.LUT R15, R4, R2, RZ, 0x3c, !PT ;  /* 0x00000002040f7212 */ /* 0x000fe400078e3cff */
[----:B------:R-:W-:Y:S02]  /*0720*/  SHF.R.U32.HI R3, RZ, 0x1e, R0 ;  /* 0x0000001eff037819 */ /* 0x000fe40000011600 */
[----:B------:R-:W-:-:S02]  /*0730*/  ISETP.GE.AND P1, PT, R5, RZ, PT ;  /* 0x000000ff0500720c */ /* 0x000fc40003f26270 */
[----:B------:R-:W0:Y:S01]  /*0740*/  I2F.F64.S64 R14, R14 ;  /* 0x0000000e000e7312 */ /* 0x000e220000301c00 */
[----:B------:R-:W-:-:S05]  /*0750*/  LEA.HI R0, R2, R3, RZ, 0x1 ;  /* 0x0000000302007211 */ /* 0x000fca00078f08ff */
[----:B------:R-:W-:-:S04]  /*0760*/  IMAD.MOV R2, RZ, RZ, -R0 ;  /* 0x000000ffff027224 */ /* 0x000fc800078e0a00 */
[----:B------:R-:W-:Y:S01]  /*0770*/  @!P0 IMAD.MOV.U32 R0, RZ, RZ, R2 ;  /* 0x000000ffff008224 */ /* 0x000fe200078e0002 */
[----:B0-----:R-:W-:-:S10]  /*0780*/  DMUL R12, R14, UR4 ;  /* 0x000000040e0c7c28 */ /* 0x001fd40008000000 */
[----:B------:R-:W0:Y:S02]  /*0790*/  F2F.F32.F64 R12, R12 ;  /* 0x0000000c000c7310 */ /* 0x000e240000301000 */
[----:B0-----:R-:W-:-:S07]  /*07a0*/  FSEL R4, -R12, R12, !P1 ;  /* 0x0000000c0c047208 */ /* 0x001fce0004800100 */
.L_x_6:
[----:B------:R-:W-:Y:S05]  /*07b0*/  BSYNC.RECONVERGENT B1 ;  /* 0x0000000000017941 */ /* 0x000fea0003800200 */
.L_x_5:
[----:B------:R-:W-:Y:S01]  /*07c0*/  MOV R2, 0x37cbac00 ;  /* 0x37cbac0000027802 */ /* 0x000fe20000000f00 */
[----:B------:R-:W-:Y:S01]  /*07d0*/  FMUL R3, R4, R4 ;  /* 0x0000000404037220 */ /* 0x000fe20000400000 */
[C---:B------:R-:W-:Y:S01]  /*07e0*/  LOP3.LUT R5, R0.reuse, 0x1, RZ, 0xc0, !PT ;  /* 0x0000000100057812 */ /* 0x040fe200078ec0ff */
[----:B------:R-:W-:Y:S01]  /*07f0*/  IMAD.MOV.U32 R12, RZ, RZ, 0x3c0885e4 ;  /* 0x3c0885e4ff0c7424 */ /* 0x000fe200078e00ff */
[----:B------:R-:W0:Y:S01]  /*0800*/  LDCU UR4, c[0x0][0x394] ;  /* 0x00007280ff0477ac */ /* 0x000e220008000800 */
[----:B------:R-:W-:Y:S01]  /*0810*/  FFMA R2, R3, R2, -0.0013887860113754868507 ;  /* 0xbab607ed03027423 */ /* 0x000fe20000000002 */
[----:B------:R-:W-:Y:S01]  /*0820*/  ISETP.NE.U32.AND P0, PT, R5, 0x1, PT ;  /* 0x000000010500780c */ /* 0x000fe20003f05070 */
[----:B------:R-:W-:Y:S02]  /*0830*/  VIADD R0, R0, 0x1 ;  /* 0x0000000100007836 */ /* 0x000fe40000000000 */
[----:B------:R-:W-:Y:S01]  /*0840*/  IMAD.MOV.U32 R13, RZ, RZ, 0x3e2aaaa8 ;  /* 0x3e2aaaa8ff0d7424 */ /* 0x000fe200078e00ff */
[----:B------:R-:W-:Y:S01]  /*0850*/  FSEL R2, R2, -0.00019574658654164522886, P0 ;  /* 0xb94d415302027808 */ /* 0x000fe20000000000 */
[----:B------:R-:W-:Y:S01]  /*0860*/  IMAD.IADD R19, R18, 0x1, R19 ;  /* 0x0000000112137824 */ /* 0x000fe200078e0213 */
[----:B------:R-:W-:-:S02]  /*0870*/  FSEL R12, R12, 0.041666727513074874878, !P0 ;  /* 0x3d2aaabb0c0c7808 */ /* 0x000fc40004000000 */
[----:B------:R-:W-:Y:S02]  /*0880*/  LOP3.LUT P1, RZ, R0, 0x2, RZ, 0xc0, !PT ;  /* 0x0000000200ff7812 */ /* 0x000fe4000782c0ff */
[----:B------:R-:W-:Y:S01]  /*0890*/  FSEL R0, R4, 1, !P0 ;  /* 0x3f80000004007808 */ /* 0x000fe20004000000 */
[----:B------:R-:W-:Y:S01]  /*08a0*/  FFMA R2, R3, R2, R12 ;  /* 0x0000000203027223 */ /* 0x000fe2000000000c */
[----:B------:R-:W-:-:S03]  /*08b0*/  FSEL R13, -R13, -0.4999999701976776123, !P0 ;  /* 0xbeffffff0d0d7808 */ /* 0x000fc60004000100 */
[C---:B------:R-:W-:Y:S02]  /*08c0*/  FFMA R5, R3.reuse, R0, RZ ;  /* 0x0000000003057223 */ /* 0x040fe400000000ff */
[----:B------:R-:W-:-:S04]  /*08d0*/  FFMA R2, R3, R2, R13 ;  /* 0x0000000203027223 */ /* 0x000fc8000000000d */
[----:B------:R-:W-:-:S04]  /*08e0*/  FFMA R0, R5, R2, R0 ;  /* 0x0000000205007223 */ /* 0x000fc80000000000 */
[----:B------:R-:W-:-:S04]  /*08f0*/  @P1 FADD R0, RZ, -R0 ;  /* 0x80000000ff001221 */ /* 0x000fc80000000000 */
[----:B------:R-:W-:-:S04]  /*0900*/  FMUL R0, R0, -10 ;  /* 0xc120000000007820 */ /* 0x000fc80000400000 */
[----:B------:R-:W1:Y:S02]  /*0910*/  F2F.F64.F32 R2, R0 ;  /* 0x0000000000027310 */ /* 0x000e640000201800 */
[----:B-1----:R-:W-:Y:S01]  /*0920*/  DFMA R2, R6, R6, R2 ;  /* 0x000000060602722b */ /* 0x002fe20000000002 */
[----:B0-----:R-:W-:-:S05]  /*0930*/  IMAD.U32 R6, RZ, RZ, UR4 ;  /* 0x00000004ff067e24 */ /* 0x001fca000f8e00ff */
[----:B------:R-:W-:Y:S02]  /*0940*/  ISETP.GE.AND P0, PT, R19, R6, PT ;  /* 0x000000061300720c */ /* 0x000fe40003f06270 */
[----:B------:R-:W-:-:S11]  /*0950*/  DADD R8, R2, R8 ;  /* 0x0000000002087229 */ /* 0x000fd60000000008 */
[----:B------:R-:W-:Y:S05]  /*0960*/  @!P0 BRA `(.L_x_9) ;  /* 0xfffffff800548947 */ /* 0x000fea000383ffff */
.L_x_4:
[----:B------:R-:W-:Y:S05]  /*0970*/  BSYNC.RECONVERGENT B0 ;  /* 0x0000000000007941 */ /* 0x000fea0003800200 */
.L_x_3:
[----:B------:R-:W0:Y:S01]  /*0980*/  LDC.64 R4, c[0x0][0x388] ;  /* 0x0000e200ff047b82 */ /* 0x000e220000000a00 */
[----:B------:R-:W-:Y:S01]  /*0990*/  IMAD R0, R6, 0xa, RZ ;  /* 0x0000000a06007824 */ /* 0x000fe200078e02ff */
[----:B-1----:R-:W-:Y:S02]  /*09a0*/  R2UR UR4, R10 ;  /* 0x000000000a0472ca */ /* 0x002fe400000e0000 */
[----:B------:R-:W-:Y:S01]  /*09b0*/  R2UR UR5, R11 ;  /* 0x000000000b0572ca */ /* 0x000fe200000e0000 */
[----:B------:R-:W1:Y:S02]  /*09c0*/  I2F.F64 R2, R0 ;  /* 0x0000000000027312 */ /* 0x000e640000201c00 */
[----:B-1----:R-:W-:Y:S01]  /*09d0*/  DADD R2, R2, R8 ;  /* 0x0000000002027229 */ /* 0x002fe20000000008 */
[----:B0-----:R-:W-:-:S09]  /*09e0*/  IMAD.WIDE R16, R16, 0x8, R4 ;  /* 0x0000000810107825 */ /* 0x001fd200078e0204 */
[----:B------:R-:W-:Y:S01]  /*09f0*/  STG.E.64 desc[UR4][R16.64], R2 ;  /* 0x0000000210007986 */ /* 0x000fe2000c101b04 */
[----:B------:R-:W-:Y:S05]  /*0a00*/  EXIT ;  /* 0x000000000000794d */ /* 0x000fea0003800000 */
.L_x_10:
[----:B------:R-:W-:-:S00]  /*0a10*/  BRA `(.L_x_10) ;  /* 0xfffffffc00fc7947 */ /* 0x000fc0000383ffff */
[----:B------:R-:W-:-:S00]  /*0a20*/  NOP ;  /* 0x0000000000007918 */ /* 0x000fc00000000000 */
        /* <DEDUP_REMOVED lines=13> */
.L_x_11:


//--------------------- .nv.global.init           --------------------------
	.section	.nv.global.init,"aw",@progbits
	.align	4
.nv.global.init:
	.type		__cudart_i2opi_f,@object
	.size		__cudart_i2opi_f,($str - __cudart_i2opi_f)
__cudart_i2opi_f:
        /*0000*/ 	.byte	0x41, 0x90, 0x43, 0x3c, 0x99, 0x95, 0x62, 0xdb, 0xc0, 0xdd, 0x34, 0xf5, 0xd1, 0x57, 0x27, 0xfc
        /*0010*/ 	.byte	0x29, 0x15, 0x44, 0x4e, 0x6e, 0x83, 0xf9, 0xa2
	.type		$str,@object
	.size		$str,($str$1 - $str)
$str:
        /*0018*/ 	.byte	0x54, 0x68, 0x72, 0x65, 0x61, 0x64, 0x20, 0x69, 0x6e, 0x66, 0x6f, 0x3a, 0x20, 0x69, 0x64, 0x78
        /*0028*/ 	.byte	0x20, 0x3d, 0x20, 0x25, 0x64, 0x0a, 0x00
	.type		$str$1,@object
	.size		$str$1,(.L_1 - $str$1)
$str$1:
        /*002f*/ 	.byte	0x54, 0x68, 0x72, 0x65, 0x61, 0x64, 0x20, 0x69, 0x6e, 0x66, 0x6f, 0x20, 0x2d, 0x20, 0x69, 0x64
        /*003f*/ 	.byte	0x78, 0x3a, 0x20, 0x25, 0x64, 0x2c, 0x20, 0x62, 0x6c, 0x6f, 0x63, 0x6b, 0x49, 0x64, 0x78, 0x2e
        /*004f*/ 	.byte	0x78, 0x3a, 0x20, 0x25, 0x64, 0x2c, 0x20, 0x62, 0x6c, 0x6f, 0x63, 0x6b, 0x44, 0x69, 0x6d, 0x2e
        /*005f*/ 	.byte	0x78, 0x3a, 0x20, 0x25, 0x64, 0x2c, 0x20, 0x74, 0x68, 0x72, 0x65, 0x61, 0x64, 0x49, 0x64, 0x78
        /*006f*/ 	.byte	0x2e, 0x78, 0x3a, 0x20, 0x25, 0x64, 0x0a, 0x00
.L_1:


//--------------------- .nv.shared.reserved.0     --------------------------
	.section	.nv.shared.reserved.0,"aw",@nobits
	.weak		__nv_reservedSMEM_offset_0_alias
	.size		__nv_reservedSMEM_offset_0_alias, 0, 64
	.other		__nv_reservedSMEM_offset_0_alias,@"STO_CUDA_RESERVED_SHARED STV_DEFAULT"
__nv_reservedSMEM_offset_0_alias:
	.zero		0
	.zero		64


//--------------------- .nv.constant0._Z10fun_kernelPdS_ii --------------------------
	.section	.nv.constant0._Z10fun_kernelPdS_ii,"a",@progbits
	.sectionflags	@""
	.align	4
.nv.constant0._Z10fun_kernelPdS_ii:
	.zero		920


//--------------------- SYMBOLS --------------------------

	.type		.nv.reservedSmem.offset0,@object
	.size		.nv.reservedSmem.offset0,0x4
	.type		vprintf,@function
